	.headerflags	@"EF_CUDA_TEXMODE_UNIFIED EF_CUDA_64BIT_ADDRESS EF_CUDA_ACCELERATORS EF_CUDA_SM90 EF_CUDA_VIRTUAL_SM(EF_CUDA_SM90)"
	.elftype	@"ET_EXEC"


//--------------------- .nv.info                  --------------------------
	.section	.nv.info,"",@"SHT_CUDA_INFO"
	.align	4


	//----- nvinfo : EIATTR_REGCOUNT
	.align		4
        /*0000*/ 	.byte	0x04, 0x2f
        /*0002*/ 	.short	(.L_1 - .L_0)
	.align		4
.L_0:
        /*0004*/ 	.word	index@(triton_poi_fused_constant_pad_nd_relu_5)
        /*0008*/ 	.word	0x00000012


	//----- nvinfo : EIATTR_MIN_STACK_SIZE
	.align		4
.L_1:
        /*000c*/ 	.byte	0x04, 0x12
        /*000e*/ 	.short	(.L_3 - .L_2)
	.align		4
.L_2:
        /*0010*/ 	.word	index@(triton_poi_fused_constant_pad_nd_relu_5)
        /*0014*/ 	.word	0x00000000


	//----- nvinfo : EIATTR_FRAME_SIZE
	.align		4
.L_3:
        /*0018*/ 	.byte	0x04, 0x11
        /*001a*/ 	.short	(.L_5 - .L_4)
	.align		4
.L_4:
        /*001c*/ 	.word	index@(triton_poi_fused_constant_pad_nd_relu_5)
        /*0020*/ 	.word	0x00000000


	//----- nvinfo : EIATTR_MIN_STACK_SIZE
	.align		4
.L_5:
        /*0024*/ 	.byte	0x04, 0x12
        /*0026*/ 	.short	(.L_7 - .L_6)
	.align		4
.L_6:
        /*0028*/ 	.word	index@(triton_poi_fused_constant_pad_nd_relu_5)
        /*002c*/ 	.word	0x00000000
.L_7:


//--------------------- .nv.info.triton_poi_fused_constant_pad_nd_relu_5 --------------------------
	.section	.nv.info.triton_poi_fused_constant_pad_nd_relu_5,"",@"SHT_CUDA_INFO"
	.sectionflags	@""
	.align	4


	//----- nvinfo : EIATTR_CUDA_API_VERSION
	.align		4
        /*0000*/ 	.byte	0x04, 0x37
        /*0002*/ 	.short	(.L_9 - .L_8)
.L_8:
        /*0004*/ 	.word	0x0000007c


	//----- nvinfo : EIATTR_KPARAM_INFO
	.align		4
.L_9:
        /*0008*/ 	.byte	0x04, 0x17
        /*000a*/ 	.short	(.L_11 - .L_10)
.L_10:
        /*000c*/ 	.word	0x00000000
        /*0010*/ 	.short	0x0003
        /*0012*/ 	.short	0x0018
        /*0014*/ 	.byte	0x00, 0xf0, 0x11, 0x00


	//----- nvinfo : EIATTR_KPARAM_INFO
	.align		4
.L_11:
        /*0018*/ 	.byte	0x04, 0x17
        /*001a*/ 	.short	(.L_13 - .L_12)
.L_12:
        /*001c*/ 	.word	0x00000000
        /*0020*/ 	.short	0x0002
        /*0022*/ 	.short	0x0010
        /*0024*/ 	.byte	0x00, 0xf4, 0x21, 0x00


	//----- nvinfo : EIATTR_KPARAM_INFO
	.align		4
.L_13:
        /*0028*/ 	.byte	0x04, 0x17
        /*002a*/ 	.short	(.L_15 - .L_14)
.L_14:
        /*002c*/ 	.word	0x00000000
        /*0030*/ 	.short	0x0001
        /*0032*/ 	.short	0x0008
        /*0034*/ 	.byte	0x00, 0xf4, 0x21, 0x00


	//----- nvinfo : EIATTR_KPARAM_INFO
	.align		4
.L_15:
        /*0038*/ 	.byte	0x04, 0x17
        /*003a*/ 	.short	(.L_17 - .L_16)
.L_16:
        /*003c*/ 	.word	0x00000000
        /*0040*/ 	.short	0x0000
        /*0042*/ 	.short	0x0000
        /*0044*/ 	.byte	0x00, 0xf4, 0x21, 0x00


	//----- nvinfo : EIATTR_SPARSE_MMA_MASK
	.align		4
.L_17:
        /*0048*/ 	.byte	0x03, 0x50
        /*004a*/ 	.short	0x0000


	//----- nvinfo : EIATTR_MAXREG_COUNT
	.align		4
        /*004c*/ 	.byte	0x03, 0x1b
        /*004e*/ 	.short	0x00ff


	//----- nvinfo : EIATTR_EXIT_INSTR_OFFSETS
	.align		4
        /*0050*/ 	.byte	0x04, 0x1c
        /*0052*/ 	.short	(.L_19 - .L_18)


	//   ....[0]....
.L_18:
        /*0054*/ 	.word	0x000005c0


	//   ....[1]....
        /*0058*/ 	.word	0x00000650


	//----- nvinfo : EIATTR_REQNTID
	.align		4
.L_19:
        /*005c*/ 	.byte	0x04, 0x10
        /*005e*/ 	.short	(.L_21 - .L_20)
.L_20:
        /*0060*/ 	.word	0x00000100
        /*0064*/ 	.word	0x00000001
        /*0068*/ 	.word	0x00000001


	//----- nvinfo : EIATTR_CBANK_PARAM_SIZE
	.align		4
.L_21:
        /*006c*/ 	.byte	0x03, 0x19
        /*006e*/ 	.short	0x001c


	//----- nvinfo : EIATTR_PARAM_CBANK
	.align		4
        /*0070*/ 	.byte	0x04, 0x0a
        /*0072*/ 	.short	(.L_23 - .L_22)
	.align		4
.L_22:
        /*0074*/ 	.word	index@(.nv.constant0.triton_poi_fused_constant_pad_nd_relu_5)
        /*0078*/ 	.short	0x0210
        /*007a*/ 	.short	0x001c


	//----- nvinfo : EIATTR_SW_WAR
	.align		4
.L_23:
        /*007c*/ 	.byte	0x04, 0x36
        /*007e*/ 	.short	(.L_25 - .L_24)
.L_24:
        /*0080*/ 	.word	0x00000008
.L_25:


//--------------------- .nv.callgraph             --------------------------
	.section	.nv.callgraph,"",@"SHT_CUDA_CALLGRAPH"
	.align	4
	.sectionentsize	8
	.align		4
        /*0000*/ 	.word	0x00000000
	.align		4
        /*0004*/ 	.word	0xffffffff
	.align		4
        /*0008*/ 	.word	0x00000000
	.align		4
        /*000c*/ 	.word	0xfffffffe
	.align		4
        /*0010*/ 	.word	0x00000000
	.align		4
        /*0014*/ 	.word	0xfffffffd
	.align		4
        /*0018*/ 	.word	0x00000000
	.align		4
        /*001c*/ 	.word	0xfffffffc


//--------------------- .text.triton_poi_fused_constant_pad_nd_relu_5 --------------------------
	.section	.text.triton_poi_fused_constant_pad_nd_relu_5,"ax",@progbits
	.sectionflags	@"SHF_BARRIERS=1"
	.align	128
        .global         triton_poi_fused_constant_pad_nd_relu_5
        .type           triton_poi_fused_constant_pad_nd_relu_5,@function
        .size           triton_poi_fused_constant_pad_nd_relu_5,(.L_x_1 - triton_poi_fused_constant_pad_nd_relu_5)
        .other          triton_poi_fused_constant_pad_nd_relu_5,@"STO_CUDA_ENTRY STV_DEFAULT"
triton_poi_fused_constant_pad_nd_relu_5:
.text.triton_poi_fused_constant_pad_nd_relu_5:
[----:B------:R-:W0:Y:S01]  /*0000*/  LDC R1, c[0x0][0x28] ;  /* 0x00000a00ff017b82 */ /* 0x000e220000000800 */
[----:B------:R-:W1:Y:S01]  /*0010*/  S2R R0, SR_TID.X ;  /* 0x0000000000007919 */ /* 0x000e620000002100 */
[----:B------:R-:W-:Y:S01]  /*0020*/  ULDC.64 UR4, c[0x0][0x210] ;  /* 0x0000840000047ab9 */ /* 0x000fe20000000a00 */
[----:B------:R-:W-:Y:S01]  /*0030*/  ULDC.64 UR6, c[0x0][0x208] ;  /* 0x0000820000067ab9 */ /* 0x000fe20000000a00 */
[----:B------:R-:W2:Y:S01]  /*0040*/  S2R R3, SR_CTAID.X ;  /* 0x0000000000037919 */ /* 0x000ea20000002500 */
[----:B-1----:R-:W-:Y:S02]  /*0050*/  IMAD.SHL.U32 R2, R0, 0x2, RZ ;  /* 0x0000000200027824 */ /* 0x002fe400078e00ff */
[----:B--2---:R-:W-:-:S03]  /*0060*/  IMAD.SHL.U32 R3, R3, 0x200, RZ ;  /* 0x0000020003037824 */ /* 0x004fc600078e00ff */
[----:B------:R-:W-:-:S04]  /*0070*/  LOP3.LUT R2, R2, 0x1fe, RZ, 0xc0, !PT ;  /* 0x000001fe02027812 */ /* 0x000fc800078ec0ff */
[----:B------:R-:W-:Y:S02]  /*0080*/  LOP3.LUT R4, R3, R2, RZ, 0xfc, !PT ;  /* 0x0000000203047212 */ /* 0x000fe400078efcff */
[----:B------:R-:W-:-:S03]  /*0090*/  LOP3.LUT R5, R3, 0x1, R2, 0xfe, !PT ;  /* 0x0000000103057812 */ /* 0x000fc600078efe02 */
[----:B------:R-:W-:-:S04]  /*00a0*/  IMAD.HI R6, R4, 0x7e07e07f, RZ ;  /* 0x7e07e07f04067827 */ /* 0x000fc800078e02ff */
[----:B------:R-:W-:Y:S01]  /*00b0*/  IMAD.HI R10, R4, 0x7c178275, RZ ;  /* 0x7c178275040a7827 */ /* 0x000fe200078e02ff */
[----:B------:R-:W-:-:S04]  /*00c0*/  SHF.R.U32.HI R7, RZ, 0x1f, R6 ;  /* 0x0000001fff077819 */ /* 0x000fc80000011606 */
[----:B------:R-:W-:Y:S01]  /*00d0*/  LEA.HI.SX32 R7, R6, R7, 0x1b ;  /* 0x0000000706077211 */ /* 0x000fe200078fdaff */
[----:B------:R-:W-:Y:S01]  /*00e0*/  IMAD.HI R6, R5, 0x7e07e07f, RZ ;  /* 0x7e07e07f05067827 */ /* 0x000fe200078e02ff */
[----:B------:R-:W-:-:S03]  /*00f0*/  SHF.R.U32.HI R11, RZ, 0x1f, R10 ;  /* 0x0000001fff0b7819 */ /* 0x000fc6000001160a */
[----:B------:R-:W-:Y:S01]  /*0100*/  IMAD.HI R12, R7, 0x7e07e07f, RZ ;  /* 0x7e07e07f070c7827 */ /* 0x000fe200078e02ff */
[----:B------:R-:W-:Y:S02]  /*0110*/  SHF.R.U32.HI R9, RZ, 0x1f, R6 ;  /* 0x0000001fff097819 */ /* 0x000fe40000011606 */
[----:B------:R-:W-:Y:S02]  /*0120*/  LEA.HI R11, R10, R11, RZ, 0x15 ;  /* 0x0000000b0a0b7211 */ /* 0x000fe400078fa8ff */
[----:B------:R-:W-:Y:S02]  /*0130*/  SHF.R.U32.HI R13, RZ, 0x1f, R12 ;  /* 0x0000001fff0d7819 */ /* 0x000fe4000001160c */
[----:B------:R-:W-:Y:S01]  /*0140*/  LEA.HI.SX32 R8, R6, R9, 0x1b ;  /* 0x0000000906087211 */ /* 0x000fe200078fdaff */
[----:B------:R-:W-:Y:S01]  /*0150*/  IMAD.HI R6, R5, 0x7c178275, RZ ;  /* 0x7c17827505067827 */ /* 0x000fe200078e02ff */
[----:B------:R-:W-:-:S03]  /*0160*/  LEA.HI.SX32 R12, R12, R13, 0x1b ;  /* 0x0000000d0c0c7211 */ /* 0x000fc600078fdaff */
[----:B------:R-:W-:Y:S01]  /*0170*/  IMAD.HI R10, R8, 0x7e07e07f, RZ ;  /* 0x7e07e07f080a7827 */ /* 0x000fe200078e02ff */
[----:B------:R-:W-:-:S03]  /*0180*/  SHF.R.U32.HI R9, RZ, 0x1f, R6 ;  /* 0x0000001fff097819 */ /* 0x000fc60000011606 */
[----:B------:R-:W-:Y:S01]  /*0190*/  IMAD R12, R12, -0x41, R7 ;  /* 0xffffffbf0c0c7824 */ /* 0x000fe200078e0207 */
[----:B------:R-:W-:Y:S01]  /*01a0*/  LEA.HI R9, R6, R9, RZ, 0x15 ;  /* 0x0000000906097211 */ /* 0x000fe200078fa8ff */
[----:B------:R-:W-:Y:S01]  /*01b0*/  IMAD.SHL.U32 R13, R11, 0x1000, RZ ;  /* 0x000010000b0d7824 */ /* 0x000fe200078e00ff */
[----:B------:R-:W-:Y:S01]  /*01c0*/  SHF.R.U32.HI R11, RZ, 0x1f, R10 ;  /* 0x0000001fff0b7819 */ /* 0x000fe2000001160a */
[----:B------:R-:W-:Y:S02]  /*01d0*/  IMAD R7, R7, -0x41, R4 ;  /* 0xffffffbf07077824 */ /* 0x000fe400078e0204 */
[----:B------:R-:W-:Y:S01]  /*01e0*/  IMAD.SHL.U32 R14, R12, 0x40, RZ ;  /* 0x000000400c0e7824 */ /* 0x000fe200078e00ff */
[----:B------:R-:W-:Y:S01]  /*01f0*/  LEA.HI.SX32 R11, R10, R11, 0x1b ;  /* 0x0000000b0a0b7211 */ /* 0x000fe200078fdaff */
[----:B------:R-:W-:Y:S01]  /*0200*/  IMAD.SHL.U32 R9, R9, 0x1000, RZ ;  /* 0x0000100009097824 */ /* 0x000fe200078e00ff */
[-C--:B------:R-:W-:Y:S02]  /*0210*/  VIMNMX R12, R12, R7.reuse, PT ;  /* 0x000000070c0c7248 */ /* 0x080fe40003fe0100 */
[--C-:B------:R-:W-:Y:S01]  /*0220*/  IADD3 R6, P0, P2, R14, R7, R13.reuse ;  /* 0x000000070e067210 */ /* 0x100fe20007a1e00d */
[----:B------:R-:W-:Y:S01]  /*0230*/  IMAD R11, R11, -0x41, R8 ;  /* 0xffffffbf0b0b7824 */ /* 0x000fe200078e0208 */
[----:B------:R-:W-:Y:S01]  /*0240*/  SHF.R.S32.HI R15, RZ, 0x1f, R13 ;  /* 0x0000001fff0f7819 */ /* 0x000fe2000001140d */
[----:B------:R-:W-:Y:S01]  /*0250*/  IMAD R8, R8, -0x41, R5 ;  /* 0xffffffbf08087824 */ /* 0x000fe200078e0205 */
[----:B------:R-:W-:-:S02]  /*0260*/  SHF.R.S32.HI R7, RZ, 0x1f, R7 ;  /* 0x0000001fff077819 */ /* 0x000fc40000011407 */
[----:B------:R-:W-:Y:S02]  /*0270*/  SHF.R.S32.HI R14, RZ, 0x1f, R14 ;  /* 0x0000001fff0e7819 */ /* 0x000fe4000001140e */
[CC--:B------:R-:W-:Y:S02]  /*0280*/  VIMNMX R5, R11.reuse, R8.reuse, PT ;  /* 0x000000080b057248 */ /* 0x0c0fe40003fe0100 */
[----:B------:R-:W-:Y:S01]  /*0290*/  IADD3.X R15, R14, R7, R15, P0, P2 ;  /* 0x000000070e0f7210 */ /* 0x000fe200007e440f */
[----:B------:R-:W-:Y:S01]  /*02a0*/  IMAD.SHL.U32 R7, R11, 0x40, RZ ;  /* 0x000000400b077824 */ /* 0x000fe200078e00ff */
[----:B------:R-:W-:Y:S02]  /*02b0*/  ISETP.GT.AND P1, PT, R12, RZ, PT ;  /* 0x000000ff0c00720c */ /* 0x000fe40003f24270 */
[----:B------:R-:W-:Y:S02]  /*02c0*/  ISETP.GE.AND P0, PT, R4, 0x10810, PT ;  /* 0x000108100400780c */ /* 0x000fe40003f06270 */
[----:B------:R-:W-:-:S02]  /*02d0*/  IADD3 R11, P4, P5, R7, R8, R9 ;  /* 0x00000008070b7210 */ /* 0x000fc40007d9e009 */
[----:B------:R-:W-:Y:S02]  /*02e0*/  SHF.R.S32.HI R10, RZ, 0x1f, R9 ;  /* 0x0000001fff0a7819 */ /* 0x000fe40000011409 */
[----:B------:R-:W-:Y:S02]  /*02f0*/  SHF.R.S32.HI R8, RZ, 0x1f, R8 ;  /* 0x0000001fff087819 */ /* 0x000fe40000011408 */
[----:B------:R-:W-:Y:S02]  /*0300*/  SHF.R.S32.HI R7, RZ, 0x1f, R7 ;  /* 0x0000001fff077819 */ /* 0x000fe40000011407 */
[----:B------:R-:W-:Y:S02]  /*0310*/  ISETP.LT.AND P2, PT, R4, 0x10810, P1 ;  /* 0x000108100400780c */ /* 0x000fe40000f41270 */
[----:B------:R-:W-:Y:S02]  /*0320*/  ISETP.GT.AND P3, PT, R5, RZ, !P0 ;  /* 0x000000ff0500720c */ /* 0x000fe40004764270 */
[----:B------:R-:W-:-:S02]  /*0330*/  IADD3.X R12, R7, R8, R10, P4, P5 ;  /* 0x00000008070c7210 */ /* 0x000fc400027ea40a */
[C---:B------:R-:W-:Y:S02]  /*0340*/  LEA R8, P4, R6.reuse, UR4, 0x2 ;  /* 0x0000000406087c11 */ /* 0x040fe4000f8810ff */
[C---:B------:R-:W-:Y:S02]  /*0350*/  LEA R10, P5, R11.reuse, UR4, 0x2 ;  /* 0x000000040b0a7c11 */ /* 0x040fe4000f8a10ff */
[----:B------:R-:W-:Y:S02]  /*0360*/  LEA.HI.X R9, R6, UR5, R15, 0x2, P4 ;  /* 0x0000000506097c11 */ /* 0x000fe4000a0f140f */
[----:B------:R-:W-:Y:S02]  /*0370*/  CS2R R6, SRZ ;  /* 0x0000000000067805 */ /* 0x000fe4000001ff00 */
[----:B------:R-:W-:-:S04]  /*0380*/  LEA.HI.X R11, R11, UR5, R12, 0x2, P5 ;  /* 0x000000050b0b7c11 */ /* 0x000fc8000a8f140c */
[----:B------:R1:W2:Y:S01]  /*0390*/  @P2 LDG.E R6, desc[UR6][R8.64+-0x104] ;  /* 0xfffefc0608062981 */ /* 0x0002a2000c1e1900 */
[----:B------:R-:W3:Y:S03]  /*03a0*/  S2UR UR5, SR_CgaCtaId ;  /* 0x00000000000579c3 */ /* 0x000ee60000008800 */
[----:B------:R4:W5:Y:S01]  /*03b0*/  @P3 LDG.E R7, desc[UR6][R10.64+-0x104] ;  /* 0xfffefc060a073981 */ /* 0x000962000c1e1900 */
[----:B------:R-:W-:-:S04]  /*03c0*/  UMOV UR4, 0x400 ;  /* 0x0000040000047882 */ /* 0x000fc80000000000 */
[----:B------:R-:W2:Y:S01]  /*03d0*/  LDC.64 R12, c[0x0][0x218] ;  /* 0x00008600ff0c7b82 */ /* 0x000ea20000000a00 */
[----:B-1----:R-:W-:Y:S02]  /*03e0*/  LOP3.LUT R8, R0, 0xff, RZ, 0xc0, !PT ;  /* 0x000000ff00087812 */ /* 0x002fe400078ec0ff */
[----:B------:R-:W-:Y:S01]  /*03f0*/  LOP3.LUT R0, R3, 0xff, R0, 0xf8, !PT ;  /* 0x000000ff03007812 */ /* 0x000fe200078ef800 */
[----:B---3--:R-:W-:-:S06]  /*0400*/  UPRMT UR4, UR5, 0x654, UR4 ;  /* 0x0000065405047896 */ /* 0x008fcc0008000004 */
[----:B----4-:R-:W-:Y:S02]  /*0410*/  LEA R11, R2, UR4, 0x2 ;  /* 0x00000004020b7c11 */ /* 0x010fe4000f8e10ff */
[----:B------:R-:W1:Y:S01]  /*0420*/  LDC.64 R2, c[0x0][0x220] ;  /* 0x00008800ff027b82 */ /* 0x000e620000000a00 */
[----:B--2---:R-:W-:Y:S02]  /*0430*/  SEL R6, R6, RZ, P2 ;  /* 0x000000ff06067207 */ /* 0x004fe40001000000 */
[----:B------:R-:W-:Y:S01]  /*0440*/  ISETP.GT.AND P2, PT, R5, RZ, PT ;  /* 0x000000ff0500720c */ /* 0x000fe20003f44270 */
[----:B0-----:R-:W-:Y:S01]  /*0450*/  IMAD.WIDE R4, R4, 0x4, R12 ;  /* 0x0000000404047825 */ /* 0x001fe200078e020c */
[----:B-----5:R-:W-:Y:S02]  /*0460*/  SEL R7, R7, RZ, P3 ;  /* 0x000000ff07077207 */ /* 0x020fe40001800000 */
[C---:B------:R-:W-:Y:S02]  /*0470*/  FSETP.GEU.AND P3, PT, R6.reuse, RZ, PT ;  /* 0x000000ff0600720b */ /* 0x040fe40003f6e000 */
[----:B------:R-:W-:Y:S01]  /*0480*/  FSETP.GEU.AND P4, PT, R7, RZ, PT ;  /* 0x000000ff0700720b */ /* 0x000fe20003f8e000 */
[----:B------:R-:W-:Y:S01]  /*0490*/  STS.64 [R11], R6 ;  /* 0x000000060b007388 */ /* 0x000fe20000000a00 */
[----:B------:R-:W-:-:S02]  /*04a0*/  FSEL R9, R6, RZ, P3 ;  /* 0x000000ff06097208 */ /* 0x000fc40001800000 */
[----:B------:R-:W-:Y:S02]  /*04b0*/  FSEL R10, R7, RZ, P4 ;  /* 0x000000ff070a7208 */ /* 0x000fe40002000000 */
[----:B------:R-:W-:Y:S02]  /*04c0*/  SEL R14, R9, RZ, P1 ;  /* 0x000000ff090e7207 */ /* 0x000fe40000800000 */
[----:B------:R-:W-:Y:S02]  /*04d0*/  SEL R15, R10, RZ, P2 ;  /* 0x000000ff0a0f7207 */ /* 0x000fe40001000000 */
[----:B------:R-:W-:Y:S01]  /*04e0*/  LEA R10, R8, UR4, 0x2 ;  /* 0x00000004080a7c11 */ /* 0x000fe2000f8e10ff */
[----:B------:R-:W-:Y:S02]  /*04f0*/  IMAD.HI R8, R0, 0x7c178275, RZ ;  /* 0x7c17827500087827 */ /* 0x000fe400078e02ff */
[----:B------:R0:W-:Y:S01]  /*0500*/  @!P0 STG.E.64 desc[UR6][R4.64], R14 ;  /* 0x0000000e04008986 */ /* 0x0001e2000c101b06 */
[----:B------:R-:W-:Y:S02]  /*0510*/  BAR.SYNC.DEFER_BLOCKING 0x0 ;  /* 0x0000000000007b1d */ /* 0x000fe40000010000 */
[----:B------:R-:W-:-:S02]  /*0520*/  SHF.R.U32.HI R9, RZ, 0x1f, R8 ;  /* 0x0000001fff097819 */ /* 0x000fc40000011608 */
[----:B------:R-:W-:Y:S02]  /*0530*/  ISETP.GE.AND P0, PT, R0, 0x10810, PT ;  /* 0x000108100000780c */ /* 0x000fe40003f06270 */
[----:B------:R-:W-:-:S05]  /*0540*/  LEA.HI.SX32 R9, R8, R9, 0x15 ;  /* 0x0000000908097211 */ /* 0x000fca00078faaff */
[----:B------:R-:W-:Y:S01]  /*0550*/  IMAD R8, R9, -0x1081, R0 ;  /* 0xffffef7f09087824 */ /* 0x000fe200078e0200 */
[----:B------:R-:W-:-:S03]  /*0560*/  LOP3.LUT R0, R0, 0x100, RZ, 0xfc, !PT ;  /* 0x0000010000007812 */ /* 0x000fc600078efcff */
[----:B0-----:R-:W-:Y:S01]  /*0570*/  IMAD R5, R9, 0x10a0, R8 ;  /* 0x000010a009057824 */ /* 0x001fe200078e0208 */
[----:B------:R-:W-:-:S03]  /*0580*/  ISETP.GE.AND P1, PT, R0, 0x10810, PT ;  /* 0x000108100000780c */ /* 0x000fc60003f26270 */
[----:B-1----:R-:W-:Y:S01]  /*0590*/  IMAD.WIDE R4, R5, 0x4, R2 ;  /* 0x0000000405047825 */ /* 0x002fe200078e0202 */
[----:B------:R-:W0:Y:S04]  /*05a0*/  LDS R13, [R10] ;  /* 0x000000000a0d7984 */ /* 0x000e280000000800 */
[----:B0-----:R0:W-:Y:S05]  /*05b0*/  @!P0 STG.E desc[UR6][R4.64], R13 ;  /* 0x0000000d04008986 */ /* 0x0011ea000c101906 */
[----:B0-----:R-:W-:Y:S05]  /*05c0*/  @P1 EXIT ;  /* 0x000000000000194d */ /* 0x001fea0003800000 */
[----:B------:R-:W1:Y:S01]  /*05d0*/  LDS R7, [R10+0x400] ;  /* 0x000400000a077984 */ /* 0x000e620000000800 */
[----:B0-----:R-:W-:-:S05]  /*05e0*/  IMAD.HI R4, R0, 0x7c178275, RZ ;  /* 0x7c17827500047827 */ /* 0x001fca00078e02ff */
[----:B------:R-:W-:-:S04]  /*05f0*/  SHF.R.U32.HI R5, RZ, 0x1f, R4 ;  /* 0x0000001fff057819 */ /* 0x000fc80000011604 */
[----:B------:R-:W-:-:S05]  /*0600*/  LEA.HI.SX32 R5, R4, R5, 0x15 ;  /* 0x0000000504057211 */ /* 0x000fca00078faaff */
[----:B------:R-:W-:-:S04]  /*0610*/  IMAD R0, R5, -0x1081, R0 ;  /* 0xffffef7f05007824 */ /* 0x000fc800078e0200 */
[----:B------:R-:W-:-:S04]  /*0620*/  IMAD R5, R5, 0x10a0, R0 ;  /* 0x000010a005057824 */ /* 0x000fc800078e0200 */
[----:B------:R-:W-:-:S05]  /*0630*/  IMAD.WIDE R2, R5, 0x4, R2 ;  /* 0x0000000405027825 */ /* 0x000fca00078e0202 */
[----:B-1----:R-:W-:Y:S01]  /*0640*/  STG.E desc[UR6][R2.64], R7 ;  /* 0x0000000702007986 */ /* 0x002fe2000c101906 */
[----:B------:R-:W-:Y:S05]  /*0650*/  EXIT ;  /* 0x000000000000794d */ /* 0x000fea0003800000 */
.L_x_0:
[----:B------:R-:W-:-:S00]  /*0660*/  BRA `(.L_x_0) ;  /* 0xfffffffc00fc7947 */ /* 0x000fc0000383ffff */
[----:B------:R-:W-:-:S00]  /*0670*/  NOP ;  /* 0x0000000000007918 */ /* 0x000fc00000000000 */
        /* <DEDUP_REMOVED lines=8> */
.L_x_1:


//--------------------- .nv.shared.triton_poi_fused_constant_pad_nd_relu_5 --------------------------
	.section	.nv.shared.triton_poi_fused_constant_pad_nd_relu_5,"aw",@nobits
	.sectionflags	@""
	.align	16
	.zero		1024


//--------------------- .nv.constant0.triton_poi_fused_constant_pad_nd_relu_5 --------------------------
	.section	.nv.constant0.triton_poi_fused_constant_pad_nd_relu_5,"a",@progbits
	.sectionflags	@""
	.align	4
.nv.constant0.triton_poi_fused_constant_pad_nd_relu_5:
	.zero		556
